//
// Generated by NVIDIA NVVM Compiler
//
// Compiler Build ID: CL-36424714
// Cuda compilation tools, release 13.0, V13.0.88
// Based on NVVM 20.0.0
//

.version 9.0
.target sm_100
.address_size 64

	// .globl	_Z10raceKernelPi

.visible .entry _Z10raceKernelPi(
	.param .u64 .ptr .align 1 _Z10raceKernelPi_param_0
)
{
	.reg .b32 	%r<2>;
	.reg .b64 	%rd<3>;

	ld.param.u64 	%rd1, [_Z10raceKernelPi_param_0];
	cvta.to.global.u64 	%rd2, %rd1;
	mov.u32 	%r1, %tid.x;
	st.global.u32 	[%rd2], %r1;
	ret;

}


// ===== COMPILED SASS (sm_100) =====

	.target	sm_100

	.elftype	@"ET_EXEC"


//--------------------- .note.nv.tkinfo           --------------------------
	.section	.note.nv.tkinfo,"",@"SHT_NOTE"
	.sectionflags	@"SHF_NOTE_NV_TKINFO"
	.tkinfo
        /*0018*/ 	.word	0x00000002
        /*0030*/ 	.string	""
        /*0030*/ 	.string	"ptxas"
        /*0030*/ 	.string	"Cuda compilation tools, release 13.0, V13.0.88"
        /*0030*/ 	.string	"Build cuda_13.0.r13.0/compiler.36424714_0"
        /*0030*/ 	.string	"-arch sm_100 -m 64 "



//--------------------- .note.nv.cuinfo           --------------------------
	.section	.note.nv.cuinfo,"",@"SHT_NOTE"
	.sectionflags	@"SHF_NOTE_NV_CUINFO"
        /*0018*/ 	.short	0x0002
        /*001a*/ 	.short	0x0064
        /*001c*/ 	.short	0x0082
	.zero		2


//--------------------- .nv.info                  --------------------------
	.section	.nv.info,"",@"SHT_CUDA_INFO"
	.align	4


	//----- nvinfo : EIATTR_REGCOUNT
	.align		4
        /*0000*/ 	.byte	0x04, 0x2f
        /*0002*/ 	.short	(.L_1 - .L_0)
	.align		4
.L_0:
        /*0004*/ 	.word	index@(_Z10raceKernelPi)
        /*0008*/ 	.word	0x00000008


	//----- nvinfo : EIATTR_FRAME_SIZE
	.align		4
.L_1:
        /*000c*/ 	.byte	0x04, 0x11
        /*000e*/ 	.short	(.L_3 - .L_2)
	.align		4
.L_2:
        /*0010*/ 	.word	index@(_Z10raceKernelPi)
        /*0014*/ 	.word	0x00000000


	//----- nvinfo : EIATTR_MIN_STACK_SIZE
	.align		4
.L_3:
        /*0018*/ 	.byte	0x04, 0x12
        /*001a*/ 	.short	(.L_5 - .L_4)
	.align		4
.L_4:
        /*001c*/ 	.word	index@(_Z10raceKernelPi)
        /*0020*/ 	.word	0x00000000
.L_5:


//--------------------- .nv.compat                --------------------------
	.section	.nv.compat,"",@"SHT_CUDA_COMPAT_INFO"
	.align	4
        /*0000*/ 	.byte	0x02, 0x09, 0x00, 0x00, 0x02, 0x02, 0x01, 0x00, 0x02, 0x05, 0x05, 0x00, 0x03, 0x07, 0x01, 0x01
        /*0010*/ 	.byte	0x02, 0x03, 0x00, 0x00, 0x02, 0x06, 0x01, 0x00, 0x04, 0x0b, 0x08, 0x00, 0x09, 0x00, 0x00, 0x00
        /*0020*/ 	.byte	0x00, 0x00, 0x00, 0x00


//--------------------- .nv.info._Z10raceKernelPi --------------------------
	.section	.nv.info._Z10raceKernelPi,"",@"SHT_CUDA_INFO"
	.sectionflags	@""
	.align	4


	//----- nvinfo : EIATTR_CUDA_API_VERSION
	.align		4
        /*0000*/ 	.byte	0x04, 0x37
        /*0002*/ 	.short	(.L_7 - .L_6)
.L_6:
        /*0004*/ 	.word	0x00000082


	//----- nvinfo : EIATTR_KPARAM_INFO
	.align		4
.L_7:
        /*0008*/ 	.byte	0x04, 0x17
        /*000a*/ 	.short	(.L_9 - .L_8)
.L_8:
        /*000c*/ 	.word	0x00000000
        /*0010*/ 	.short	0x0000
        /*0012*/ 	.short	0x0000
        /*0014*/ 	.byte	0x00, 0xf5, 0x21, 0x00


	//----- nvinfo : EIATTR_SPARSE_MMA_MASK
	.align		4
.L_9:
        /*0018*/ 	.byte	0x03, 0x50
        /*001a*/ 	.short	0x0000


	//----- nvinfo : EIATTR_MAXREG_COUNT
	.align		4
        /*001c*/ 	.byte	0x03, 0x1b
        /*001e*/ 	.short	0x00ff


	//----- nvinfo : EIATTR_MERCURY_ISA_VERSION
	.align		4
        /*0020*/ 	.byte	0x03, 0x5f
        /*0022*/ 	.short	0x0101


	//----- nvinfo : EIATTR_VRC_CTA_INIT_COUNT
	.align		4
        /*0024*/ 	.byte	0x02, 0x4a
	.zero		1
	.zero		1


	//----- nvinfo : EIATTR_EXIT_INSTR_OFFSETS
	.align		4
        /*0028*/ 	.byte	0x04, 0x1c
        /*002a*/ 	.short	(.L_11 - .L_10)


	//   ....[0]....
.L_10:
        /*002c*/ 	.word	0x00000050


	//----- nvinfo : EIATTR_CBANK_PARAM_SIZE
	.align		4
.L_11:
        /*0030*/ 	.byte	0x03, 0x19
        /*0032*/ 	.short	0x0008


	//----- nvinfo : EIATTR_PARAM_CBANK
	.align		4
        /*0034*/ 	.byte	0x04, 0x0a
        /*0036*/ 	.short	(.L_13 - .L_12)
	.align		4
.L_12:
        /*0038*/ 	.word	index@(.nv.constant0._Z10raceKernelPi)
        /*003c*/ 	.short	0x0380
        /*003e*/ 	.short	0x0008


	//----- nvinfo : EIATTR_SW_WAR
	.align		4
.L_13:
        /*0040*/ 	.byte	0x04, 0x36
        /*0042*/ 	.short	(.L_15 - .L_14)
.L_14:
        /*0044*/ 	.word	0x00000008
.L_15:


//--------------------- .nv.callgraph             --------------------------
	.section	.nv.callgraph,"",@"SHT_CUDA_CALLGRAPH"
	.align	4
	.sectionentsize	8
	.align		4
        /*0000*/ 	.word	0x00000000
	.align		4
        /*0004*/ 	.word	0xffffffff
	.align		4
        /*0008*/ 	.word	0x00000000
	.align		4
        /*000c*/ 	.word	0xfffffffe
	.align		4
        /*0010*/ 	.word	0x00000000
	.align		4
        /*0014*/ 	.word	0xfffffffd
	.align		4
        /*0018*/ 	.word	0x00000000
	.align		4
        /*001c*/ 	.word	0xfffffffc


//--------------------- .text._Z10raceKernelPi    --------------------------
	.section	.text._Z10raceKernelPi,"ax",@progbits
	.align	128
        .global         _Z10raceKernelPi
        .type           _Z10raceKernelPi,@function
        .size           _Z10raceKernelPi,(.L_x_1 - _Z10raceKernelPi)
        .other          _Z10raceKernelPi,@"STO_CUDA_ENTRY STV_DEFAULT"
_Z10raceKernelPi:
.text._Z10raceKernelPi:
[----:B------:R-:W-:Y:S01]  /*0000*/  LDC R1, c[0x0][0x37c] ;  /* 0x0000df00ff017b82 */ /* 0x000fe20000000800 */
[----:B------:R-:W0:Y:S07]  /*0010*/  S2R R5, SR_TID.X ;  /* 0x0000000000057919 */ /* 0x000e2e0000002100 */
[----:B------:R-:W0:Y:S01]  /*0020*/  LDC.64 R2, c[0x0][0x380] ;  /* 0x0000e000ff027b82 */ /* 0x000e220000000a00 */
[----:B------:R-:W0:Y:S02]  /*0030*/  LDCU.64 UR4, c[0x0][0x358] ;  /* 0x00006b00ff0477ac */ /* 0x000e240008000a00 */
[----:B0-----:R-:W-:Y:S01]  /*0040*/  STG.E desc[UR4][R2.64], R5 ;  /* 0x0000000502007986 */ /* 0x001fe2000c101904 */
[----:B------:R-:W-:Y:S05]  /*0050*/  EXIT ;  /* 0x000000000000794d */ /* 0x000fea0003800000 */
.L_x_0:
[----:B------:R-:W-:-:S00]  /*0060*/  BRA `(.L_x_0) ;  /* 0xfffffffc00fc7947 */ /* 0x000fc0000383ffff */
[----:B------:R-:W-:-:S00]  /*0070*/  NOP ;  /* 0x0000000000007918 */ /* 0x000fc00000000000 */
        /* <DEDUP_REMOVED lines=8> */
.L_x_1:


//--------------------- .nv.shared.reserved.0     --------------------------
	.section	.nv.shared.reserved.0,"aw",@nobits
	.weak		__nv_reservedSMEM_offset_0_alias
	.size		__nv_reservedSMEM_offset_0_alias, 0, 64
	.other		__nv_reservedSMEM_offset_0_alias,@"STO_CUDA_RESERVED_SHARED STV_DEFAULT"
__nv_reservedSMEM_offset_0_alias:
	.zero		0
	.zero		64


//--------------------- .nv.constant0._Z10raceKernelPi --------------------------
	.section	.nv.constant0._Z10raceKernelPi,"a",@progbits
	.sectionflags	@""
	.align	4
.nv.constant0._Z10raceKernelPi:
	.zero		904


//--------------------- SYMBOLS --------------------------

	.type		.nv.reservedSmem.offset0,@object
	.size		.nv.reservedSmem.offset0,0x4
